//
// Generated by NVIDIA NVVM Compiler
//
// Compiler Build ID: CL-36424714
// Cuda compilation tools, release 13.0, V13.0.88
// Based on NVVM 20.0.0
//

.version 9.0
.target sm_100
.address_size 64

	// .globl	_Z16transpose_simplePfPKfii
// _ZZ20transpose_sharedtilePfPKfiiE4tile has been demoted
// _ZZ38transpose_sharedtile_bankconflictavoidPfPKfiiE4tile has been demoted

.visible .entry _Z16transpose_simplePfPKfii(
	.param .u64 .ptr .align 1 _Z16transpose_simplePfPKfii_param_0,
	.param .u64 .ptr .align 1 _Z16transpose_simplePfPKfii_param_1,
	.param .u32 _Z16transpose_simplePfPKfii_param_2,
	.param .u32 _Z16transpose_simplePfPKfii_param_3
)
{
	.reg .b32 	%r<18>;
	.reg .b32 	%f<5>;
	.reg .b64 	%rd<15>;

	ld.param.u64 	%rd1, [_Z16transpose_simplePfPKfii_param_0];
	ld.param.u64 	%rd2, [_Z16transpose_simplePfPKfii_param_1];
	ld.param.u32 	%r1, [_Z16transpose_simplePfPKfii_param_2];
	ld.param.u32 	%r2, [_Z16transpose_simplePfPKfii_param_3];
	mov.u32 	%r3, %ctaid.x;
	shl.b32 	%r4, %r3, 5;
	mov.u32 	%r5, %tid.x;
	add.s32 	%r6, %r4, %r5;
	mov.u32 	%r7, %ctaid.y;
	shl.b32 	%r8, %r7, 5;
	mov.u32 	%r9, %tid.y;
	add.s32 	%r10, %r8, %r9;
	cvta.to.global.u64 	%rd3, %rd2;
	cvta.to.global.u64 	%rd4, %rd1;
	mad.lo.s32 	%r11, %r10, %r1, %r6;
	mul.wide.s32 	%rd5, %r11, 4;
	add.s64 	%rd6, %rd3, %rd5;
	ld.global.f32 	%f1, [%rd6];
	mad.lo.s32 	%r12, %r2, %r6, %r10;
	mul.wide.s32 	%rd7, %r12, 4;
	add.s64 	%rd8, %rd4, %rd7;
	st.global.f32 	[%rd8], %f1;
	shl.b32 	%r13, %r1, 3;
	add.s32 	%r14, %r11, %r13;
	mul.wide.s32 	%rd9, %r14, 4;
	add.s64 	%rd10, %rd3, %rd9;
	ld.global.f32 	%f2, [%rd10];
	st.global.f32 	[%rd8+32], %f2;
	shl.b32 	%r15, %r1, 4;
	add.s32 	%r16, %r11, %r15;
	mul.wide.s32 	%rd11, %r16, 4;
	add.s64 	%rd12, %rd3, %rd11;
	ld.global.f32 	%f3, [%rd12];
	st.global.f32 	[%rd8+64], %f3;
	add.s32 	%r17, %r16, %r13;
	mul.wide.s32 	%rd13, %r17, 4;
	add.s64 	%rd14, %rd3, %rd13;
	ld.global.f32 	%f4, [%rd14];
	st.global.f32 	[%rd8+96], %f4;
	ret;

}
	// .globl	_Z20transpose_sharedtilePfPKfii
.visible .entry _Z20transpose_sharedtilePfPKfii(
	.param .u64 .ptr .align 1 _Z20transpose_sharedtilePfPKfii_param_0,
	.param .u64 .ptr .align 1 _Z20transpose_sharedtilePfPKfii_param_1,
	.param .u32 _Z20transpose_sharedtilePfPKfii_param_2,
	.param .u32 _Z20transpose_sharedtilePfPKfii_param_3
)
{
	.reg .b32 	%r<33>;
	.reg .b32 	%f<9>;
	.reg .b64 	%rd<21>;
	// demoted variable
	.shared .align 4 .b8 _ZZ20transpose_sharedtilePfPKfiiE4tile[4096];
	ld.param.u64 	%rd1, [_Z20transpose_sharedtilePfPKfii_param_0];
	ld.param.u64 	%rd2, [_Z20transpose_sharedtilePfPKfii_param_1];
	ld.param.u32 	%r1, [_Z20transpose_sharedtilePfPKfii_param_2];
	ld.param.u32 	%r2, [_Z20transpose_sharedtilePfPKfii_param_3];
	mov.u32 	%r3, %ctaid.x;
	shl.b32 	%r4, %r3, 5;
	mov.u32 	%r5, %tid.x;
	add.s32 	%r6, %r4, %r5;
	mov.u32 	%r7, %ctaid.y;
	shl.b32 	%r8, %r7, 5;
	mov.u32 	%r9, %tid.y;
	add.s32 	%r10, %r8, %r9;
	shl.b32 	%r11, %r5, 2;
	mov.u32 	%r12, _ZZ20transpose_sharedtilePfPKfiiE4tile;
	add.s32 	%r13, %r12, %r11;
	cvta.to.global.u64 	%rd3, %rd2;
	mad.lo.s32 	%r14, %r10, %r1, %r6;
	mul.wide.s32 	%rd4, %r14, 4;
	add.s64 	%rd5, %rd3, %rd4;
	ld.global.f32 	%f1, [%rd5];
	shl.b32 	%r15, %r9, 7;
	add.s32 	%r16, %r13, %r15;
	st.shared.f32 	[%r16], %f1;
	shl.b32 	%r17, %r1, 3;
	add.s32 	%r18, %r14, %r17;
	mul.wide.s32 	%rd6, %r18, 4;
	add.s64 	%rd7, %rd3, %rd6;
	ld.global.f32 	%f2, [%rd7];
	st.shared.f32 	[%r16+1024], %f2;
	shl.b32 	%r19, %r1, 4;
	add.s32 	%r20, %r14, %r19;
	mul.wide.s32 	%rd8, %r20, 4;
	add.s64 	%rd9, %rd3, %rd8;
	ld.global.f32 	%f3, [%rd9];
	st.shared.f32 	[%r16+2048], %f3;
	add.s32 	%r21, %r20, %r17;
	mul.wide.s32 	%rd10, %r21, 4;
	add.s64 	%rd11, %rd3, %rd10;
	ld.global.f32 	%f4, [%rd11];
	st.shared.f32 	[%r16+3072], %f4;
	bar.sync 	0;
	add.s32 	%r22, %r8, %r5;
	add.s32 	%r23, %r4, %r9;
	mad.lo.s32 	%r24, %r5, 124, %r13;
	cvta.to.global.u64 	%rd12, %rd1;
	shl.b32 	%r25, %r9, 2;
	add.s32 	%r26, %r24, %r25;
	ld.shared.f32 	%f5, [%r26];
	mad.lo.s32 	%r27, %r23, %r2, %r22;
	mul.wide.s32 	%rd13, %r27, 4;
	add.s64 	%rd14, %rd12, %rd13;
	st.global.f32 	[%rd14], %f5;
	ld.shared.f32 	%f6, [%r26+32];
	shl.b32 	%r28, %r2, 3;
	add.s32 	%r29, %r27, %r28;
	mul.wide.s32 	%rd15, %r29, 4;
	add.s64 	%rd16, %rd12, %rd15;
	st.global.f32 	[%rd16], %f6;
	ld.shared.f32 	%f7, [%r26+64];
	shl.b32 	%r30, %r2, 4;
	add.s32 	%r31, %r27, %r30;
	mul.wide.s32 	%rd17, %r31, 4;
	add.s64 	%rd18, %rd12, %rd17;
	st.global.f32 	[%rd18], %f7;
	ld.shared.f32 	%f8, [%r26+96];
	add.s32 	%r32, %r31, %r28;
	mul.wide.s32 	%rd19, %r32, 4;
	add.s64 	%rd20, %rd12, %rd19;
	st.global.f32 	[%rd20], %f8;
	ret;

}
	// .globl	_Z38transpose_sharedtile_bankconflictavoidPfPKfii
.visible .entry _Z38transpose_sharedtile_bankconflictavoidPfPKfii(
	.param .u64 .ptr .align 1 _Z38transpose_sharedtile_bankconflictavoidPfPKfii_param_0,
	.param .u64 .ptr .align 1 _Z38transpose_sharedtile_bankconflictavoidPfPKfii_param_1,
	.param .u32 _Z38transpose_sharedtile_bankconflictavoidPfPKfii_param_2,
	.param .u32 _Z38transpose_sharedtile_bankconflictavoidPfPKfii_param_3
)
{
	.reg .b32 	%r<33>;
	.reg .b32 	%f<9>;
	.reg .b64 	%rd<21>;
	// demoted variable
	.shared .align 4 .b8 _ZZ38transpose_sharedtile_bankconflictavoidPfPKfiiE4tile[4224];
	ld.param.u64 	%rd1, [_Z38transpose_sharedtile_bankconflictavoidPfPKfii_param_0];
	ld.param.u64 	%rd2, [_Z38transpose_sharedtile_bankconflictavoidPfPKfii_param_1];
	ld.param.u32 	%r1, [_Z38transpose_sharedtile_bankconflictavoidPfPKfii_param_2];
	ld.param.u32 	%r2, [_Z38transpose_sharedtile_bankconflictavoidPfPKfii_param_3];
	mov.u32 	%r3, %ctaid.x;
	shl.b32 	%r4, %r3, 5;
	mov.u32 	%r5, %tid.x;
	add.s32 	%r6, %r4, %r5;
	mov.u32 	%r7, %ctaid.y;
	shl.b32 	%r8, %r7, 5;
	mov.u32 	%r9, %tid.y;
	add.s32 	%r10, %r8, %r9;
	shl.b32 	%r11, %r5, 2;
	mov.u32 	%r12, _ZZ38transpose_sharedtile_bankconflictavoidPfPKfiiE4tile;
	add.s32 	%r13, %r12, %r11;
	cvta.to.global.u64 	%rd3, %rd2;
	mad.lo.s32 	%r14, %r10, %r1, %r6;
	mul.wide.s32 	%rd4, %r14, 4;
	add.s64 	%rd5, %rd3, %rd4;
	ld.global.f32 	%f1, [%rd5];
	mad.lo.s32 	%r15, %r9, 132, %r13;
	st.shared.f32 	[%r15], %f1;
	shl.b32 	%r16, %r1, 3;
	add.s32 	%r17, %r14, %r16;
	mul.wide.s32 	%rd6, %r17, 4;
	add.s64 	%rd7, %rd3, %rd6;
	ld.global.f32 	%f2, [%rd7];
	st.shared.f32 	[%r15+1056], %f2;
	shl.b32 	%r18, %r1, 4;
	add.s32 	%r19, %r14, %r18;
	mul.wide.s32 	%rd8, %r19, 4;
	add.s64 	%rd9, %rd3, %rd8;
	ld.global.f32 	%f3, [%rd9];
	st.shared.f32 	[%r15+2112], %f3;
	add.s32 	%r20, %r19, %r16;
	mul.wide.s32 	%rd10, %r20, 4;
	add.s64 	%rd11, %rd3, %rd10;
	ld.global.f32 	%f4, [%rd11];
	st.shared.f32 	[%r15+3168], %f4;
	bar.sync 	0;
	add.s32 	%r21, %r8, %r5;
	add.s32 	%r22, %r4, %r9;
	shl.b32 	%r23, %r5, 7;
	add.s32 	%r24, %r13, %r23;
	cvta.to.global.u64 	%rd12, %rd1;
	shl.b32 	%r25, %r9, 2;
	add.s32 	%r26, %r24, %r25;
	ld.shared.f32 	%f5, [%r26];
	mad.lo.s32 	%r27, %r22, %r2, %r21;
	mul.wide.s32 	%rd13, %r27, 4;
	add.s64 	%rd14, %rd12, %rd13;
	st.global.f32 	[%rd14], %f5;
	ld.shared.f32 	%f6, [%r26+32];
	shl.b32 	%r28, %r2, 3;
	add.s32 	%r29, %r27, %r28;
	mul.wide.s32 	%rd15, %r29, 4;
	add.s64 	%rd16, %rd12, %rd15;
	st.global.f32 	[%rd16], %f6;
	ld.shared.f32 	%f7, [%r26+64];
	shl.b32 	%r30, %r2, 4;
	add.s32 	%r31, %r27, %r30;
	mul.wide.s32 	%rd17, %r31, 4;
	add.s64 	%rd18, %rd12, %rd17;
	st.global.f32 	[%rd18], %f7;
	ld.shared.f32 	%f8, [%r26+96];
	add.s32 	%r32, %r31, %r28;
	mul.wide.s32 	%rd19, %r32, 4;
	add.s64 	%rd20, %rd12, %rd19;
	st.global.f32 	[%rd20], %f8;
	ret;

}


// ===== COMPILED SASS (sm_100) =====

	.target	sm_100

	.elftype	@"ET_EXEC"


//--------------------- .note.nv.tkinfo           --------------------------
	.section	.note.nv.tkinfo,"",@"SHT_NOTE"
	.sectionflags	@"SHF_NOTE_NV_TKINFO"
	.tkinfo
        /*0018*/ 	.word	0x00000002
        /*0030*/ 	.string	""
        /*0030*/ 	.string	"ptxas"
        /*0030*/ 	.string	"Cuda compilation tools, release 13.0, V13.0.88"
        /*0030*/ 	.string	"Build cuda_13.0.r13.0/compiler.36424714_0"
        /*0030*/ 	.string	"-arch sm_100 -m 64 "



//--------------------- .note.nv.cuinfo           --------------------------
	.section	.note.nv.cuinfo,"",@"SHT_NOTE"
	.sectionflags	@"SHF_NOTE_NV_CUINFO"
        /*0018*/ 	.short	0x0002
        /*001a*/ 	.short	0x0064
        /*001c*/ 	.short	0x0082
	.zero		2


//--------------------- .nv.info                  --------------------------
	.section	.nv.info,"",@"SHT_CUDA_INFO"
	.align	4


	//----- nvinfo : EIATTR_REGCOUNT
	.align		4
        /*0000*/ 	.byte	0x04, 0x2f
        /*0002*/ 	.short	(.L_1 - .L_0)
	.align		4
.L_0:
        /*0004*/ 	.word	index@(_Z16transpose_simplePfPKfii)
        /*0008*/ 	.word	0x00000010


	//----- nvinfo : EIATTR_FRAME_SIZE
	.align		4
.L_1:
        /*000c*/ 	.byte	0x04, 0x11
        /*000e*/ 	.short	(.L_3 - .L_2)
	.align		4
.L_2:
        /*0010*/ 	.word	index@(_Z16transpose_simplePfPKfii)
        /*0014*/ 	.word	0x00000000


	//----- nvinfo : EIATTR_REGCOUNT
	.align		4
.L_3:
        /*0018*/ 	.byte	0x04, 0x2f
        /*001a*/ 	.short	(.L_5 - .L_4)
	.align		4
.L_4:
        /*001c*/ 	.word	index@(_Z20transpose_sharedtilePfPKfii)
        /*0020*/ 	.word	0x00000018


	//----- nvinfo : EIATTR_FRAME_SIZE
	.align		4
.L_5:
        /*0024*/ 	.byte	0x04, 0x11
        /*0026*/ 	.short	(.L_7 - .L_6)
	.align		4
.L_6:
        /*0028*/ 	.word	index@(_Z20transpose_sharedtilePfPKfii)
        /*002c*/ 	.word	0x00000000


	//----- nvinfo : EIATTR_REGCOUNT
	.align		4
.L_7:
        /*0030*/ 	.byte	0x04, 0x2f
        /*0032*/ 	.short	(.L_9 - .L_8)
	.align		4
.L_8:
        /*0034*/ 	.word	index@(_Z38transpose_sharedtile_bankconflictavoidPfPKfii)
        /*0038*/ 	.word	0x00000018


	//----- nvinfo : EIATTR_FRAME_SIZE
	.align		4
.L_9:
        /*003c*/ 	.byte	0x04, 0x11
        /*003e*/ 	.short	(.L_11 - .L_10)
	.align		4
.L_10:
        /*0040*/ 	.word	index@(_Z38transpose_sharedtile_bankconflictavoidPfPKfii)
        /*0044*/ 	.word	0x00000000


	//----- nvinfo : EIATTR_MIN_STACK_SIZE
	.align		4
.L_11:
        /*0048*/ 	.byte	0x04, 0x12
        /*004a*/ 	.short	(.L_13 - .L_12)
	.align		4
.L_12:
        /*004c*/ 	.word	index@(_Z38transpose_sharedtile_bankconflictavoidPfPKfii)
        /*0050*/ 	.word	0x00000000


	//----- nvinfo : EIATTR_MIN_STACK_SIZE
	.align		4
.L_13:
        /*0054*/ 	.byte	0x04, 0x12
        /*0056*/ 	.short	(.L_15 - .L_14)
	.align		4
.L_14:
        /*0058*/ 	.word	index@(_Z20transpose_sharedtilePfPKfii)
        /*005c*/ 	.word	0x00000000


	//----- nvinfo : EIATTR_MIN_STACK_SIZE
	.align		4
.L_15:
        /*0060*/ 	.byte	0x04, 0x12
        /*0062*/ 	.short	(.L_17 - .L_16)
	.align		4
.L_16:
        /*0064*/ 	.word	index@(_Z16transpose_simplePfPKfii)
        /*0068*/ 	.word	0x00000000
.L_17:


//--------------------- .nv.compat                --------------------------
	.section	.nv.compat,"",@"SHT_CUDA_COMPAT_INFO"
	.align	4
        /*0000*/ 	.byte	0x02, 0x09, 0x00, 0x00, 0x02, 0x02, 0x01, 0x00, 0x02, 0x05, 0x05, 0x00, 0x03, 0x07, 0x01, 0x01
        /*0010*/ 	.byte	0x02, 0x03, 0x00, 0x00, 0x02, 0x06, 0x01, 0x00, 0x04, 0x0b, 0x08, 0x00, 0x09, 0x00, 0x00, 0x00
        /*0020*/ 	.byte	0x00, 0x00, 0x00, 0x00


//--------------------- .nv.info._Z38transpose_sharedtile_bankconflictavoidPfPKfii --------------------------
	.section	.nv.info._Z38transpose_sharedtile_bankconflictavoidPfPKfii,"",@"SHT_CUDA_INFO"
	.sectionflags	@""
	.align	4


	//----- nvinfo : EIATTR_CUDA_API_VERSION
	.align		4
        /*0000*/ 	.byte	0x04, 0x37
        /*0002*/ 	.short	(.L_19 - .L_18)
.L_18:
        /*0004*/ 	.word	0x00000082


	//----- nvinfo : EIATTR_KPARAM_INFO
	.align		4
.L_19:
        /*0008*/ 	.byte	0x04, 0x17
        /*000a*/ 	.short	(.L_21 - .L_20)
.L_20:
        /*000c*/ 	.word	0x00000000
        /*0010*/ 	.short	0x0003
        /*0012*/ 	.short	0x0014
        /*0014*/ 	.byte	0x00, 0xf0, 0x11, 0x00


	//----- nvinfo : EIATTR_KPARAM_INFO
	.align		4
.L_21:
        /*0018*/ 	.byte	0x04, 0x17
        /*001a*/ 	.short	(.L_23 - .L_22)
.L_22:
        /*001c*/ 	.word	0x00000000
        /*0020*/ 	.short	0x0002
        /*0022*/ 	.short	0x0010
        /*0024*/ 	.byte	0x00, 0xf0, 0x11, 0x00


	//----- nvinfo : EIATTR_KPARAM_INFO
	.align		4
.L_23:
        /*0028*/ 	.byte	0x04, 0x17
        /*002a*/ 	.short	(.L_25 - .L_24)
.L_24:
        /*002c*/ 	.word	0x00000000
        /*0030*/ 	.short	0x0001
        /*0032*/ 	.short	0x0008
        /*0034*/ 	.byte	0x00, 0xf5, 0x21, 0x00


	//----- nvinfo : EIATTR_KPARAM_INFO
	.align		4
.L_25:
        /*0038*/ 	.byte	0x04, 0x17
        /*003a*/ 	.short	(.L_27 - .L_26)
.L_26:
        /*003c*/ 	.word	0x00000000
        /*0040*/ 	.short	0x0000
        /*0042*/ 	.short	0x0000
        /*0044*/ 	.byte	0x00, 0xf5, 0x21, 0x00


	//----- nvinfo : EIATTR_SPARSE_MMA_MASK
	.align		4
.L_27:
        /*0048*/ 	.byte	0x03, 0x50
        /*004a*/ 	.short	0x0000


	//----- nvinfo : EIATTR_MAXREG_COUNT
	.align		4
        /*004c*/ 	.byte	0x03, 0x1b
        /*004e*/ 	.short	0x00ff


	//----- nvinfo : EIATTR_NUM_BARRIERS
	.align		4
        /*0050*/ 	.byte	0x02, 0x4c
        /*0052*/ 	.byte	0x01
	.zero		1


	//----- nvinfo : EIATTR_MERCURY_ISA_VERSION
	.align		4
        /*0054*/ 	.byte	0x03, 0x5f
        /*0056*/ 	.short	0x0101


	//----- nvinfo : EIATTR_VRC_CTA_INIT_COUNT
	.align		4
        /*0058*/ 	.byte	0x02, 0x4a
	.zero		1
	.zero		1


	//----- nvinfo : EIATTR_EXIT_INSTR_OFFSETS
	.align		4
        /*005c*/ 	.byte	0x04, 0x1c
        /*005e*/ 	.short	(.L_29 - .L_28)


	//   ....[0]....
.L_28:
        /*0060*/ 	.word	0x00000360


	//----- nvinfo : EIATTR_CBANK_PARAM_SIZE
	.align		4
.L_29:
        /*0064*/ 	.byte	0x03, 0x19
        /*0066*/ 	.short	0x0018


	//----- nvinfo : EIATTR_PARAM_CBANK
	.align		4
        /*0068*/ 	.byte	0x04, 0x0a
        /*006a*/ 	.short	(.L_31 - .L_30)
	.align		4
.L_30:
        /*006c*/ 	.word	index@(.nv.constant0._Z38transpose_sharedtile_bankconflictavoidPfPKfii)
        /*0070*/ 	.short	0x0380
        /*0072*/ 	.short	0x0018


	//----- nvinfo : EIATTR_SW_WAR
	.align		4
.L_31:
        /*0074*/ 	.byte	0x04, 0x36
        /*0076*/ 	.short	(.L_33 - .L_32)
.L_32:
        /*0078*/ 	.word	0x00000008
.L_33:


//--------------------- .nv.info._Z20transpose_sharedtilePfPKfii --------------------------
	.section	.nv.info._Z20transpose_sharedtilePfPKfii,"",@"SHT_CUDA_INFO"
	.sectionflags	@""
	.align	4


	//----- nvinfo : EIATTR_CUDA_API_VERSION
	.align		4
        /*0000*/ 	.byte	0x04, 0x37
        /*0002*/ 	.short	(.L_35 - .L_34)
.L_34:
        /*0004*/ 	.word	0x00000082


	//----- nvinfo : EIATTR_KPARAM_INFO
	.align		4
.L_35:
        /*0008*/ 	.byte	0x04, 0x17
        /*000a*/ 	.short	(.L_37 - .L_36)
.L_36:
        /*000c*/ 	.word	0x00000000
        /*0010*/ 	.short	0x0003
        /*0012*/ 	.short	0x0014
        /*0014*/ 	.byte	0x00, 0xf0, 0x11, 0x00


	//----- nvinfo : EIATTR_KPARAM_INFO
	.align		4
.L_37:
        /*0018*/ 	.byte	0x04, 0x17
        /*001a*/ 	.short	(.L_39 - .L_38)
.L_38:
        /*001c*/ 	.word	0x00000000
        /*0020*/ 	.short	0x0002
        /*0022*/ 	.short	0x0010
        /*0024*/ 	.byte	0x00, 0xf0, 0x11, 0x00


	//----- nvinfo : EIATTR_KPARAM_INFO
	.align		4
.L_39:
        /*0028*/ 	.byte	0x04, 0x17
        /*002a*/ 	.short	(.L_41 - .L_40)
.L_40:
        /*002c*/ 	.word	0x00000000
        /*0030*/ 	.short	0x0001
        /*0032*/ 	.short	0x0008
        /*0034*/ 	.byte	0x00, 0xf5, 0x21, 0x00


	//----- nvinfo : EIATTR_KPARAM_INFO
	.align		4
.L_41:
        /*0038*/ 	.byte	0x04, 0x17
        /*003a*/ 	.short	(.L_43 - .L_42)
.L_42:
        /*003c*/ 	.word	0x00000000
        /*0040*/ 	.short	0x0000
        /*0042*/ 	.short	0x0000
        /*0044*/ 	.byte	0x00, 0xf5, 0x21, 0x00


	//----- nvinfo : EIATTR_SPARSE_MMA_MASK
	.align		4
.L_43:
        /*0048*/ 	.byte	0x03, 0x50
        /*004a*/ 	.short	0x0000


	//----- nvinfo : EIATTR_MAXREG_COUNT
	.align		4
        /*004c*/ 	.byte	0x03, 0x1b
        /*004e*/ 	.short	0x00ff


	//----- nvinfo : EIATTR_NUM_BARRIERS
	.align		4
        /*0050*/ 	.byte	0x02, 0x4c
        /*0052*/ 	.byte	0x01
	.zero		1


	//----- nvinfo : EIATTR_MERCURY_ISA_VERSION
	.align		4
        /*0054*/ 	.byte	0x03, 0x5f
        /*0056*/ 	.short	0x0101


	//----- nvinfo : EIATTR_VRC_CTA_INIT_COUNT
	.align		4
        /*0058*/ 	.byte	0x02, 0x4a
	.zero		1
	.zero		1


	//----- nvinfo : EIATTR_EXIT_INSTR_OFFSETS
	.align		4
        /*005c*/ 	.byte	0x04, 0x1c
        /*005e*/ 	.short	(.L_45 - .L_44)


	//   ....[0]....
.L_44:
        /*0060*/ 	.word	0x00000360


	//----- nvinfo : EIATTR_CBANK_PARAM_SIZE
	.align		4
.L_45:
        /*0064*/ 	.byte	0x03, 0x19
        /*0066*/ 	.short	0x0018


	//----- nvinfo : EIATTR_PARAM_CBANK
	.align		4
        /*0068*/ 	.byte	0x04, 0x0a
        /*006a*/ 	.short	(.L_47 - .L_46)
	.align		4
.L_46:
        /*006c*/ 	.word	index@(.nv.constant0._Z20transpose_sharedtilePfPKfii)
        /*0070*/ 	.short	0x0380
        /*0072*/ 	.short	0x0018


	//----- nvinfo : EIATTR_SW_WAR
	.align		4
.L_47:
        /*0074*/ 	.byte	0x04, 0x36
        /*0076*/ 	.short	(.L_49 - .L_48)
.L_48:
        /*0078*/ 	.word	0x00000008
.L_49:


//--------------------- .nv.info._Z16transpose_simplePfPKfii --------------------------
	.section	.nv.info._Z16transpose_simplePfPKfii,"",@"SHT_CUDA_INFO"
	.sectionflags	@""
	.align	4


	//----- nvinfo : EIATTR_CUDA_API_VERSION
	.align		4
        /*0000*/ 	.byte	0x04, 0x37
        /*0002*/ 	.short	(.L_51 - .L_50)
.L_50:
        /*0004*/ 	.word	0x00000082


	//----- nvinfo : EIATTR_KPARAM_INFO
	.align		4
.L_51:
        /*0008*/ 	.byte	0x04, 0x17
        /*000a*/ 	.short	(.L_53 - .L_52)
.L_52:
        /*000c*/ 	.word	0x00000000
        /*0010*/ 	.short	0x0003
        /*0012*/ 	.short	0x0014
        /*0014*/ 	.byte	0x00, 0xf0, 0x11, 0x00


	//----- nvinfo : EIATTR_KPARAM_INFO
	.align		4
.L_53:
        /*0018*/ 	.byte	0x04, 0x17
        /*001a*/ 	.short	(.L_55 - .L_54)
.L_54:
        /*001c*/ 	.word	0x00000000
        /*0020*/ 	.short	0x0002
        /*0022*/ 	.short	0x0010
        /*0024*/ 	.byte	0x00, 0xf0, 0x11, 0x00


	//----- nvinfo : EIATTR_KPARAM_INFO
	.align		4
.L_55:
        /*0028*/ 	.byte	0x04, 0x17
        /*002a*/ 	.short	(.L_57 - .L_56)
.L_56:
        /*002c*/ 	.word	0x00000000
        /*0030*/ 	.short	0x0001
        /*0032*/ 	.short	0x0008
        /*0034*/ 	.byte	0x00, 0xf5, 0x21, 0x00


	//----- nvinfo : EIATTR_KPARAM_INFO
	.align		4
.L_57:
        /*0038*/ 	.byte	0x04, 0x17
        /*003a*/ 	.short	(.L_59 - .L_58)
.L_58:
        /*003c*/ 	.word	0x00000000
        /*0040*/ 	.short	0x0000
        /*0042*/ 	.short	0x0000
        /*0044*/ 	.byte	0x00, 0xf5, 0x21, 0x00


	//----- nvinfo : EIATTR_SPARSE_MMA_MASK
	.align		4
.L_59:
        /*0048*/ 	.byte	0x03, 0x50
        /*004a*/ 	.short	0x0000


	//----- nvinfo : EIATTR_MAXREG_COUNT
	.align		4
        /*004c*/ 	.byte	0x03, 0x1b
        /*004e*/ 	.short	0x00ff


	//----- nvinfo : EIATTR_MERCURY_ISA_VERSION
	.align		4
        /*0050*/ 	.byte	0x03, 0x5f
        /*0052*/ 	.short	0x0101


	//----- nvinfo : EIATTR_VRC_CTA_INIT_COUNT
	.align		4
        /*0054*/ 	.byte	0x02, 0x4a
	.zero		1
	.zero		1


	//----- nvinfo : EIATTR_EXIT_INSTR_OFFSETS
	.align		4
        /*0058*/ 	.byte	0x04, 0x1c
        /*005a*/ 	.short	(.L_61 - .L_60)


	//   ....[0]....
.L_60:
        /*005c*/ 	.word	0x000001d0


	//----- nvinfo : EIATTR_CBANK_PARAM_SIZE
	.align		4
.L_61:
        /*0060*/ 	.byte	0x03, 0x19
        /*0062*/ 	.short	0x0018


	//----- nvinfo : EIATTR_PARAM_CBANK
	.align		4
        /*0064*/ 	.byte	0x04, 0x0a
        /*0066*/ 	.short	(.L_63 - .L_62)
	.align		4
.L_62:
        /*0068*/ 	.word	index@(.nv.constant0._Z16transpose_simplePfPKfii)
        /*006c*/ 	.short	0x0380
        /*006e*/ 	.short	0x0018


	//----- nvinfo : EIATTR_SW_WAR
	.align		4
.L_63:
        /*0070*/ 	.byte	0x04, 0x36
        /*0072*/ 	.short	(.L_65 - .L_64)
.L_64:
        /*0074*/ 	.word	0x00000008
.L_65:


//--------------------- .nv.callgraph             --------------------------
	.section	.nv.callgraph,"",@"SHT_CUDA_CALLGRAPH"
	.align	4
	.sectionentsize	8
	.align		4
        /*0000*/ 	.word	0x00000000
	.align		4
        /*0004*/ 	.word	0xffffffff
	.align		4
        /*0008*/ 	.word	0x00000000
	.align		4
        /*000c*/ 	.word	0xfffffffe
	.align		4
        /*0010*/ 	.word	0x00000000
	.align		4
        /*0014*/ 	.word	0xfffffffd
	.align		4
        /*0018*/ 	.word	0x00000000
	.align		4
        /*001c*/ 	.word	0xfffffffc


//--------------------- .text._Z38transpose_sharedtile_bankconflictavoidPfPKfii --------------------------
	.section	.text._Z38transpose_sharedtile_bankconflictavoidPfPKfii,"ax",@progbits
	.align	128
        .global         _Z38transpose_sharedtile_bankconflictavoidPfPKfii
        .type           _Z38transpose_sharedtile_bankconflictavoidPfPKfii,@function
        .size           _Z38transpose_sharedtile_bankconflictavoidPfPKfii,(.L_x_3 - _Z38transpose_sharedtile_bankconflictavoidPfPKfii)
        .other          _Z38transpose_sharedtile_bankconflictavoidPfPKfii,@"STO_CUDA_ENTRY STV_DEFAULT"
_Z38transpose_sharedtile_bankconflictavoidPfPKfii:
.text._Z38transpose_sharedtile_bankconflictavoidPfPKfii:
[----:B------:R-:W-:Y:S01]  /*0000*/  LDC R1, c[0x0][0x37c] ;  /* 0x0000df00ff017b82 */ /* 0x000fe20000000800 */
[----:B------:R-:W0:Y:S07]  /*0010*/  S2R R3, SR_CTAID.X ;  /* 0x0000000000037919 */ /* 0x000e2e0000002500 */
[----:B------:R-:W1:Y:S01]  /*0020*/  LDC R8, c[0x0][0x390] ;  /* 0x0000e400ff087b82 */ /* 0x000e620000000800 */
[----:B------:R-:W2:Y:S01]  /*0030*/  LDCU.64 UR6, c[0x0][0x358] ;  /* 0x00006b00ff0677ac */ /* 0x000ea20008000a00 */
[----:B------:R-:W0:Y:S01]  /*0040*/  S2R R2, SR_TID.X ;  /* 0x0000000000027919 */ /* 0x000e220000002100 */
[----:B------:R-:W3:Y:S05]  /*0050*/  S2R R5, SR_CTAID.Y ;  /* 0x0000000000057919 */ /* 0x000eea0000002600 */
[----:B------:R-:W4:Y:S01]  /*0060*/  LDC.64 R6, c[0x0][0x388] ;  /* 0x0000e200ff067b82 */ /* 0x000f220000000a00 */
[----:B------:R-:W3:Y:S07]  /*0070*/  S2R R0, SR_TID.Y ;  /* 0x0000000000007919 */ /* 0x000eee0000002200 */
[----:B------:R-:W5:Y:S01]  /*0080*/  S2UR UR5, SR_CgaCtaId ;  /* 0x00000000000579c3 */ /* 0x000f620000008800 */
[----:B------:R-:W-:-:S07]  /*0090*/  UMOV UR4, 0x400 ;  /* 0x0000040000047882 */ /* 0x000fce0000000000 */
[----:B------:R-:W5:Y:S01]  /*00a0*/  LDC R14, c[0x0][0x394] ;  /* 0x0000e500ff0e7b82 */ /* 0x000f620000000800 */
[----:B0-----:R-:W-:Y:S02]  /*00b0*/  LEA R4, R3, R2, 0x5 ;  /* 0x0000000203047211 */ /* 0x001fe400078e28ff */
[----:B---3--:R-:W-:-:S05]  /*00c0*/  LEA R9, R5, R0, 0x5 ;  /* 0x0000000005097211 */ /* 0x008fca00078e28ff */
[----:B-1----:R-:W-:-:S05]  /*00d0*/  IMAD R9, R9, R8, R4 ;  /* 0x0000000809097224 */ /* 0x002fca00078e0204 */
[CC--:B------:R-:W-:Y:S02]  /*00e0*/  LEA R13, R8.reuse, R9.reuse, 0x4 ;  /* 0x00000009080d7211 */ /* 0x0c0fe400078e20ff */
[C---:B------:R-:W-:Y:S02]  /*00f0*/  LEA R11, R8.reuse, R9, 0x3 ;  /* 0x00000009080b7211 */ /* 0x040fe400078e18ff */
[----:B------:R-:W-:Y:S01]  /*0100*/  LEA R15, R8, R13, 0x3 ;  /* 0x0000000d080f7211 */ /* 0x000fe200078e18ff */
[----:B----4-:R-:W-:-:S04]  /*0110*/  IMAD.WIDE R8, R9, 0x4, R6 ;  /* 0x0000000409087825 */ /* 0x010fc800078e0206 */
[--C-:B------:R-:W-:Y:S02]  /*0120*/  IMAD.WIDE R10, R11, 0x4, R6.reuse ;  /* 0x000000040b0a7825 */ /* 0x100fe400078e0206 */
[----:B--2---:R-:W2:Y:S02]  /*0130*/  LDG.E R8, desc[UR6][R8.64] ;  /* 0x0000000608087981 */ /* 0x004ea4000c1e1900 */
[--C-:B------:R-:W-:Y:S02]  /*0140*/  IMAD.WIDE R12, R13, 0x4, R6.reuse ;  /* 0x000000040d0c7825 */ /* 0x100fe400078e0206 */
[----:B------:R-:W3:Y:S02]  /*0150*/  LDG.E R10, desc[UR6][R10.64] ;  /* 0x000000060a0a7981 */ /* 0x000ee4000c1e1900 */
[----:B------:R-:W-:Y:S02]  /*0160*/  IMAD.WIDE R6, R15, 0x4, R6 ;  /* 0x000000040f067825 */ /* 0x000fe400078e0206 */
[----:B------:R-:W4:Y:S04]  /*0170*/  LDG.E R12, desc[UR6][R12.64] ;  /* 0x000000060c0c7981 */ /* 0x000f28000c1e1900 */
[----:B------:R0:W4:Y:S01]  /*0180*/  LDG.E R4, desc[UR6][R6.64] ;  /* 0x0000000606047981 */ /* 0x000122000c1e1900 */
[----:B-----5:R-:W-:-:S06]  /*0190*/  ULEA UR4, UR5, UR4, 0x18 ;  /* 0x0000000405047291 */ /* 0x020fcc000f8ec0ff */
[----:B------:R-:W-:Y:S01]  /*01a0*/  LEA R15, R2, UR4, 0x2 ;  /* 0x00000004020f7c11 */ /* 0x000fe2000f8e10ff */
[----:B0-----:R-:W0:Y:S04]  /*01b0*/  LDC.64 R6, c[0x0][0x380] ;  /* 0x0000e000ff067b82 */ /* 0x001e280000000a00 */
[----:B------:R-:W-:Y:S01]  /*01c0*/  IMAD R17, R0, 0x84, R15 ;  /* 0x0000008400117824 */ /* 0x000fe200078e020f */
[----:B------:R-:W-:-:S04]  /*01d0*/  LEA R15, R2, R15, 0x7 ;  /* 0x0000000f020f7211 */ /* 0x000fc800078e38ff */
[----:B------:R-:W-:Y:S02]  /*01e0*/  LEA R15, R0, R15, 0x2 ;  /* 0x0000000f000f7211 */ /* 0x000fe400078e10ff */
[----:B------:R-:W-:Y:S02]  /*01f0*/  LEA R2, R5, R2, 0x5 ;  /* 0x0000000205027211 */ /* 0x000fe400078e28ff */
[----:B------:R-:W-:-:S05]  /*0200*/  LEA R3, R3, R0, 0x5 ;  /* 0x0000000003037211 */ /* 0x000fca00078e28ff */
[----:B------:R-:W-:-:S05]  /*0210*/  IMAD R3, R3, R14, R2 ;  /* 0x0000000e03037224 */ /* 0x000fca00078e0202 */
[CC--:B------:R-:W-:Y:S02]  /*0220*/  LEA R9, R14.reuse, R3.reuse, 0x4 ;  /* 0x000000030e097211 */ /* 0x0c0fe400078e20ff */
[C---:B------:R-:W-:Y:S01]  /*0230*/  LEA R5, R14.reuse, R3, 0x3 ;  /* 0x000000030e057211 */ /* 0x040fe200078e18ff */
[--C-:B0-----:R-:W-:Y:S01]  /*0240*/  IMAD.WIDE R2, R3, 0x4, R6.reuse ;  /* 0x0000000403027825 */ /* 0x101fe200078e0206 */
[----:B--2---:R-:W-:Y:S04]  /*0250*/  STS [R17], R8 ;  /* 0x0000000811007388 */ /* 0x004fe80000000800 */
[----:B---3--:R-:W-:Y:S04]  /*0260*/  STS [R17+0x420], R10 ;  /* 0x0004200a11007388 */ /* 0x008fe80000000800 */
[----:B----4-:R-:W-:Y:S04]  /*0270*/  STS [R17+0x840], R12 ;  /* 0x0008400c11007388 */ /* 0x010fe80000000800 */
[----:B------:R0:W-:Y:S01]  /*0280*/  STS [R17+0xc60], R4 ;  /* 0x000c600411007388 */ /* 0x0001e20000000800 */
[----:B------:R-:W-:Y:S06]  /*0290*/  BAR.SYNC.DEFER_BLOCKING 0x0 ;  /* 0x0000000000007b1d */ /* 0x000fec0000010000 */
[----:B------:R-:W1:Y:S04]  /*02a0*/  LDS R11, [R15] ;  /* 0x000000000f0b7984 */ /* 0x000e680000000800 */
[----:B------:R-:W2:Y:S04]  /*02b0*/  LDS R13, [R15+0x20] ;  /* 0x000020000f0d7984 */ /* 0x000ea80000000800 */
[----:B------:R-:W3:Y:S04]  /*02c0*/  LDS R19, [R15+0x40] ;  /* 0x000040000f137984 */ /* 0x000ee80000000800 */
[----:B------:R-:W4:Y:S01]  /*02d0*/  LDS R21, [R15+0x60] ;  /* 0x000060000f157984 */ /* 0x000f220000000800 */
[----:B0-----:R-:W-:Y:S01]  /*02e0*/  LEA R17, R14, R9, 0x3 ;  /* 0x000000090e117211 */ /* 0x001fe200078e18ff */
[----:B------:R-:W-:-:S04]  /*02f0*/  IMAD.WIDE R4, R5, 0x4, R6 ;  /* 0x0000000405047825 */ /* 0x000fc800078e0206 */
[----:B------:R-:W-:-:S04]  /*0300*/  IMAD.WIDE R8, R9, 0x4, R6 ;  /* 0x0000000409087825 */ /* 0x000fc800078e0206 */
[----:B------:R-:W-:Y:S01]  /*0310*/  IMAD.WIDE R6, R17, 0x4, R6 ;  /* 0x0000000411067825 */ /* 0x000fe200078e0206 */
[----:B-1----:R-:W-:Y:S04]  /*0320*/  STG.E desc[UR6][R2.64], R11 ;  /* 0x0000000b02007986 */ /* 0x002fe8000c101906 */
[----:B--2---:R-:W-:Y:S04]  /*0330*/  STG.E desc[UR6][R4.64], R13 ;  /* 0x0000000d04007986 */ /* 0x004fe8000c101906 */
[----:B---3--:R-:W-:Y:S04]  /*0340*/  STG.E desc[UR6][R8.64], R19 ;  /* 0x0000001308007986 */ /* 0x008fe8000c101906 */
[----:B----4-:R-:W-:Y:S01]  /*0350*/  STG.E desc[UR6][R6.64], R21 ;  /* 0x0000001506007986 */ /* 0x010fe2000c101906 */
[----:B------:R-:W-:Y:S05]  /*0360*/  EXIT ;  /* 0x000000000000794d */ /* 0x000fea0003800000 */
.L_x_0:
[----:B------:R-:W-:-:S00]  /*0370*/  BRA `(.L_x_0) ;  /* 0xfffffffc00fc7947 */ /* 0x000fc0000383ffff */
[----:B------:R-:W-:-:S00]  /*0380*/  NOP ;  /* 0x0000000000007918 */ /* 0x000fc00000000000 */
[----:B------:R-:W-:-:S00]  /*0390*/  NOP ;  /* 0x0000000000007918 */ /* 0x000fc00000000000 */
[----:B------:R-:W-:-:S00]  /*03a0*/  NOP ;  /* 0x0000000000007918 */ /* 0x000fc00000000000 */
[----:B------:R-:W-:-:S00]  /*03b0*/  NOP ;  /* 0x0000000000007918 */ /* 0x000fc00000000000 */
[----:B------:R-:W-:-:S00]  /*03c0*/  NOP ;  /* 0x0000000000007918 */ /* 0x000fc00000000000 */
[----:B------:R-:W-:-:S00]  /*03d0*/  NOP ;  /* 0x0000000000007918 */ /* 0x000fc00000000000 */
[----:B------:R-:W-:-:S00]  /*03e0*/  NOP ;  /* 0x0000000000007918 */ /* 0x000fc00000000000 */
[----:B------:R-:W-:-:S00]  /*03f0*/  NOP ;  /* 0x0000000000007918 */ /* 0x000fc00000000000 */
.L_x_3:


//--------------------- .text._Z20transpose_sharedtilePfPKfii --------------------------
	.section	.text._Z20transpose_sharedtilePfPKfii,"ax",@progbits
	.align	128
        .global         _Z20transpose_sharedtilePfPKfii
        .type           _Z20transpose_sharedtilePfPKfii,@function
        .size           _Z20transpose_sharedtilePfPKfii,(.L_x_4 - _Z20transpose_sharedtilePfPKfii)
        .other          _Z20transpose_sharedtilePfPKfii,@"STO_CUDA_ENTRY STV_DEFAULT"
_Z20transpose_sharedtilePfPKfii:
.text._Z20transpose_sharedtilePfPKfii:
        /* <DEDUP_REMOVED lines=27> */
[----:B0-----:R-:W0:Y:S03]  /*01b0*/  LDC.64 R6, c[0x0][0x380] ;  /* 0x0000e000ff067b82 */ /* 0x001e260000000a00 */
[----:B------:R-:W-:Y:S01]  /*01c0*/  LEA R17, R0, R15, 0x7 ;  /* 0x0000000f00117211 */ /* 0x000fe200078e38ff */
[----:B------:R-:W-:-:S05]  /*01d0*/  IMAD R15, R2, 0x7c, R15 ;  /* 0x0000007c020f7824 */ /* 0x000fca00078e020f */
        /* <DEDUP_REMOVED lines=25> */
.L_x_1:
        /* <DEDUP_REMOVED lines=9> */
.L_x_4:


//--------------------- .text._Z16transpose_simplePfPKfii --------------------------
	.section	.text._Z16transpose_simplePfPKfii,"ax",@progbits
	.align	128
        .global         _Z16transpose_simplePfPKfii
        .type           _Z16transpose_simplePfPKfii,@function
        .size           _Z16transpose_simplePfPKfii,(.L_x_5 - _Z16transpose_simplePfPKfii)
        .other          _Z16transpose_simplePfPKfii,@"STO_CUDA_ENTRY STV_DEFAULT"
_Z16transpose_simplePfPKfii:
.text._Z16transpose_simplePfPKfii:
[----:B------:R-:W-:Y:S01]  /*0000*/  LDC R1, c[0x0][0x37c] ;  /* 0x0000df00ff017b82 */ /* 0x000fe20000000800 */
[----:B------:R-:W0:Y:S07]  /*0010*/  S2R R0, SR_CTAID.X ;  /* 0x0000000000007919 */ /* 0x000e2e0000002500 */
[----:B------:R-:W1:Y:S01]  /*0020*/  LDC.64 R4, c[0x0][0x390] ;  /* 0x0000e400ff047b82 */ /* 0x000e620000000a00 */
[----:B------:R-:W2:Y:S01]  /*0030*/  LDCU.64 UR4, c[0x0][0x358] ;  /* 0x00006b00ff0477ac */ /* 0x000ea20008000a00 */
[----:B------:R-:W0:Y:S01]  /*0040*/  S2R R7, SR_TID.X ;  /* 0x0000000000077919 */ /* 0x000e220000002100 */
[----:B------:R-:W3:Y:S05]  /*0050*/  S2R R11, SR_CTAID.Y ;  /* 0x00000000000b7919 */ /* 0x000eea0000002600 */
[----:B------:R-:W4:Y:S01]  /*0060*/  LDC.64 R2, c[0x0][0x388] ;  /* 0x0000e200ff027b82 */ /* 0x000f220000000a00 */
[----:B------:R-:W3:Y:S07]  /*0070*/  S2R R6, SR_TID.Y ;  /* 0x0000000000067919 */ /* 0x000eee0000002200 */
[----:B------:R-:W5:Y:S01]  /*0080*/  LDC.64 R8, c[0x0][0x380] ;  /* 0x0000e000ff087b82 */ /* 0x000f620000000a00 */
[----:B0-----:R-:W-:-:S02]  /*0090*/  LEA R0, R0, R7, 0x5 ;  /* 0x0000000700007211 */ /* 0x001fc400078e28ff */
[----:B---3--:R-:W-:-:S05]  /*00a0*/  LEA R11, R11, R6, 0x5 ;  /* 0x000000060b0b7211 */ /* 0x008fca00078e28ff */
[----:B-1----:R-:W-:-:S04]  /*00b0*/  IMAD R13, R11, R4, R0 ;  /* 0x000000040b0d7224 */ /* 0x002fc800078e0200 */
[----:B----4-:R-:W-:-:S06]  /*00c0*/  IMAD.WIDE R6, R13, 0x4, R2 ;  /* 0x000000040d067825 */ /* 0x010fcc00078e0202 */
[----:B--2---:R-:W2:Y:S01]  /*00d0*/  LDG.E R7, desc[UR4][R6.64] ;  /* 0x0000000406077981 */ /* 0x004ea2000c1e1900 */
[----:B------:R-:W-:Y:S01]  /*00e0*/  IMAD R5, R0, R5, R11 ;  /* 0x0000000500057224 */ /* 0x000fe200078e020b */
[----:B------:R-:W-:-:S03]  /*00f0*/  LEA R11, R4, R13, 0x3 ;  /* 0x0000000d040b7211 */ /* 0x000fc600078e18ff */
[----:B-----5:R-:W-:-:S04]  /*0100*/  IMAD.WIDE R8, R5, 0x4, R8 ;  /* 0x0000000405087825 */ /* 0x020fc800078e0208 */
[----:B------:R-:W-:Y:S01]  /*0110*/  IMAD.WIDE R10, R11, 0x4, R2 ;  /* 0x000000040b0a7825 */ /* 0x000fe200078e0202 */
[----:B--2---:R-:W-:Y:S05]  /*0120*/  STG.E desc[UR4][R8.64], R7 ;  /* 0x0000000708007986 */ /* 0x004fea000c101904 */
[----:B------:R-:W2:Y:S01]  /*0130*/  LDG.E R11, desc[UR4][R10.64] ;  /* 0x000000040a0b7981 */ /* 0x000ea2000c1e1900 */
[----:B------:R-:W-:-:S05]  /*0140*/  LEA R5, R4, R13, 0x4 ;  /* 0x0000000d04057211 */ /* 0x000fca00078e20ff */
[--C-:B------:R-:W-:Y:S01]  /*0150*/  IMAD.WIDE R12, R5, 0x4, R2.reuse ;  /* 0x00000004050c7825 */ /* 0x100fe200078e0202 */
[----:B------:R-:W-:Y:S01]  /*0160*/  LEA R5, R4, R5, 0x3 ;  /* 0x0000000504057211 */ /* 0x000fe200078e18ff */
[----:B--2---:R-:W-:Y:S04]  /*0170*/  STG.E desc[UR4][R8.64+0x20], R11 ;  /* 0x0000200b08007986 */ /* 0x004fe8000c101904 */
[----:B------:R-:W2:Y:S01]  /*0180*/  LDG.E R13, desc[UR4][R12.64] ;  /* 0x000000040c0d7981 */ /* 0x000ea2000c1e1900 */
[----:B------:R-:W-:-:S03]  /*0190*/  IMAD.WIDE R2, R5, 0x4, R2 ;  /* 0x0000000405027825 */ /* 0x000fc600078e0202 */
[----:B--2---:R-:W-:Y:S04]  /*01a0*/  STG.E desc[UR4][R8.64+0x40], R13 ;  /* 0x0000400d08007986 */ /* 0x004fe8000c101904 */
[----:B------:R-:W2:Y:S04]  /*01b0*/  LDG.E R3, desc[UR4][R2.64] ;  /* 0x0000000402037981 */ /* 0x000ea8000c1e1900 */
[----:B--2---:R-:W-:Y:S01]  /*01c0*/  STG.E desc[UR4][R8.64+0x60], R3 ;  /* 0x0000600308007986 */ /* 0x004fe2000c101904 */
[----:B------:R-:W-:Y:S05]  /*01d0*/  EXIT ;  /* 0x000000000000794d */ /* 0x000fea0003800000 */
.L_x_2:
        /* <DEDUP_REMOVED lines=10> */
.L_x_5:


//--------------------- .nv.shared._Z38transpose_sharedtile_bankconflictavoidPfPKfii --------------------------
	.section	.nv.shared._Z38transpose_sharedtile_bankconflictavoidPfPKfii,"aw",@nobits
	.sectionflags	@""
	.align	4
.nv.shared._Z38transpose_sharedtile_bankconflictavoidPfPKfii:
	.zero		5248


//--------------------- .nv.shared.reserved.0     --------------------------
	.section	.nv.shared.reserved.0,"aw",@nobits
	.weak		__nv_reservedSMEM_offset_0_alias
	.size		__nv_reservedSMEM_offset_0_alias, 0, 64
	.other		__nv_reservedSMEM_offset_0_alias,@"STO_CUDA_RESERVED_SHARED STV_DEFAULT"
__nv_reservedSMEM_offset_0_alias:
	.zero		0
	.zero		64


//--------------------- .nv.shared._Z20transpose_sharedtilePfPKfii --------------------------
	.section	.nv.shared._Z20transpose_sharedtilePfPKfii,"aw",@nobits
	.sectionflags	@""
	.align	4
.nv.shared._Z20transpose_sharedtilePfPKfii:
	.zero		5120


//--------------------- .nv.constant0._Z38transpose_sharedtile_bankconflictavoidPfPKfii --------------------------
	.section	.nv.constant0._Z38transpose_sharedtile_bankconflictavoidPfPKfii,"a",@progbits
	.sectionflags	@""
	.align	4
.nv.constant0._Z38transpose_sharedtile_bankconflictavoidPfPKfii:
	.zero		920


//--------------------- .nv.constant0._Z20transpose_sharedtilePfPKfii --------------------------
	.section	.nv.constant0._Z20transpose_sharedtilePfPKfii,"a",@progbits
	.sectionflags	@""
	.align	4
.nv.constant0._Z20transpose_sharedtilePfPKfii:
	.zero		920


//--------------------- .nv.constant0._Z16transpose_simplePfPKfii --------------------------
	.section	.nv.constant0._Z16transpose_simplePfPKfii,"a",@progbits
	.sectionflags	@""
	.align	4
.nv.constant0._Z16transpose_simplePfPKfii:
	.zero		920


//--------------------- SYMBOLS --------------------------

	.type		.nv.reservedSmem.offset0,@object
	.size		.nv.reservedSmem.offset0,0x4
	.type		.nv.reservedSmem.cap,@object
	.size		.nv.reservedSmem.cap,0x4
